//
// Generated by NVIDIA NVVM Compiler
//
// Compiler Build ID: CL-36424714
// Cuda compilation tools, release 13.0, V13.0.88
// Based on NVVM 20.0.0
//

.version 9.0
.target sm_100
.address_size 64

	// .globl	_Z32elementwise_dsqrt_inplace_kerneliPd

.visible .entry _Z32elementwise_dsqrt_inplace_kerneliPd(
	.param .u32 _Z32elementwise_dsqrt_inplace_kerneliPd_param_0,
	.param .u64 .ptr .align 1 _Z32elementwise_dsqrt_inplace_kerneliPd_param_1
)
{
	.reg .pred 	%p<4>;
	.reg .b32 	%r<11>;
	.reg .b64 	%rd<5>;
	.reg .b64 	%fd<6>;

	ld.param.u32 	%r6, [_Z32elementwise_dsqrt_inplace_kerneliPd_param_0];
	ld.param.u64 	%rd2, [_Z32elementwise_dsqrt_inplace_kerneliPd_param_1];
	mov.u32 	%r7, %ctaid.x;
	mov.u32 	%r1, %ntid.x;
	mov.u32 	%r8, %tid.x;
	mad.lo.s32 	%r10, %r7, %r1, %r8;
	setp.ge.s32 	%p1, %r10, %r6;
	@%p1 bra 	$L__BB0_3;
	mov.u32 	%r9, %nctaid.x;
	mul.lo.s32 	%r3, %r1, %r9;
	cvta.to.global.u64 	%rd1, %rd2;
$L__BB0_2:
	mul.wide.s32 	%rd3, %r10, 8;
	add.s64 	%rd4, %rd1, %rd3;
	ld.global.f64 	%fd1, [%rd4];
	setp.gt.f64 	%p2, %fd1, 0d0000000000000000;
	neg.f64 	%fd2, %fd1;
	sqrt.rn.f64 	%fd3, %fd2;
	sqrt.rn.f64 	%fd4, %fd1;
	selp.f64 	%fd5, %fd4, %fd3, %p2;
	st.global.f64 	[%rd4], %fd5;
	add.s32 	%r10, %r10, %r3;
	setp.lt.s32 	%p3, %r10, %r6;
	@%p3 bra 	$L__BB0_2;
$L__BB0_3:
	ret;

}


// ===== COMPILED SASS (sm_100) =====

	.target	sm_100

	.elftype	@"ET_EXEC"


//--------------------- .note.nv.tkinfo           --------------------------
	.section	.note.nv.tkinfo,"",@"SHT_NOTE"
	.sectionflags	@"SHF_NOTE_NV_TKINFO"
	.tkinfo
        /*0018*/ 	.word	0x00000002
        /*0030*/ 	.string	""
        /*0030*/ 	.string	"ptxas"
        /*0030*/ 	.string	"Cuda compilation tools, release 13.0, V13.0.88"
        /*0030*/ 	.string	"Build cuda_13.0.r13.0/compiler.36424714_0"
        /*0030*/ 	.string	"-arch sm_100 -m 64 "



//--------------------- .note.nv.cuinfo           --------------------------
	.section	.note.nv.cuinfo,"",@"SHT_NOTE"
	.sectionflags	@"SHF_NOTE_NV_CUINFO"
        /*0018*/ 	.short	0x0002
        /*001a*/ 	.short	0x0064
        /*001c*/ 	.short	0x0082
	.zero		2


//--------------------- .nv.info                  --------------------------
	.section	.nv.info,"",@"SHT_CUDA_INFO"
	.align	4


	//----- nvinfo : EIATTR_REGCOUNT
	.align		4
        /*0000*/ 	.byte	0x04, 0x2f
        /*0002*/ 	.short	(.L_1 - .L_0)
	.align		4
.L_0:
        /*0004*/ 	.word	index@(_Z32elementwise_dsqrt_inplace_kerneliPd)
        /*0008*/ 	.word	0x0000001c


	//----- nvinfo : EIATTR_FRAME_SIZE
	.align		4
.L_1:
        /*000c*/ 	.byte	0x04, 0x11
        /*000e*/ 	.short	(.L_3 - .L_2)
	.align		4
.L_2:
        /*0010*/ 	.word	index@($__internal_0_$__cuda_sm20_dsqrt_rn_f64_mediumpath_v1)
        /*0014*/ 	.word	0x00000000


	//----- nvinfo : EIATTR_FRAME_SIZE
	.align		4
.L_3:
        /*0018*/ 	.byte	0x04, 0x11
        /*001a*/ 	.short	(.L_5 - .L_4)
	.align		4
.L_4:
        /*001c*/ 	.word	index@(_Z32elementwise_dsqrt_inplace_kerneliPd)
        /*0020*/ 	.word	0x00000000


	//----- nvinfo : EIATTR_MIN_STACK_SIZE
	.align		4
.L_5:
        /*0024*/ 	.byte	0x04, 0x12
        /*0026*/ 	.short	(.L_7 - .L_6)
	.align		4
.L_6:
        /*0028*/ 	.word	index@(_Z32elementwise_dsqrt_inplace_kerneliPd)
        /*002c*/ 	.word	0x00000000
.L_7:


//--------------------- .nv.compat                --------------------------
	.section	.nv.compat,"",@"SHT_CUDA_COMPAT_INFO"
	.align	4
        /*0000*/ 	.byte	0x02, 0x09, 0x00, 0x00, 0x02, 0x02, 0x01, 0x00, 0x02, 0x05, 0x05, 0x00, 0x03, 0x07, 0x01, 0x01
        /*0010*/ 	.byte	0x02, 0x03, 0x00, 0x00, 0x02, 0x06, 0x01, 0x00, 0x04, 0x0b, 0x08, 0x00, 0x01, 0x00, 0x00, 0x00
        /*0020*/ 	.byte	0x00, 0x00, 0x00, 0x00


//--------------------- .nv.info._Z32elementwise_dsqrt_inplace_kerneliPd --------------------------
	.section	.nv.info._Z32elementwise_dsqrt_inplace_kerneliPd,"",@"SHT_CUDA_INFO"
	.sectionflags	@""
	.align	4


	//----- nvinfo : EIATTR_CUDA_API_VERSION
	.align		4
        /*0000*/ 	.byte	0x04, 0x37
        /*0002*/ 	.short	(.L_9 - .L_8)
.L_8:
        /*0004*/ 	.word	0x00000082


	//----- nvinfo : EIATTR_KPARAM_INFO
	.align		4
.L_9:
        /*0008*/ 	.byte	0x04, 0x17
        /*000a*/ 	.short	(.L_11 - .L_10)
.L_10:
        /*000c*/ 	.word	0x00000000
        /*0010*/ 	.short	0x0001
        /*0012*/ 	.short	0x0008
        /*0014*/ 	.byte	0x00, 0xf5, 0x21, 0x00


	//----- nvinfo : EIATTR_KPARAM_INFO
	.align		4
.L_11:
        /*0018*/ 	.byte	0x04, 0x17
        /*001a*/ 	.short	(.L_13 - .L_12)
.L_12:
        /*001c*/ 	.word	0x00000000
        /*0020*/ 	.short	0x0000
        /*0022*/ 	.short	0x0000
        /*0024*/ 	.byte	0x00, 0xf0, 0x11, 0x00


	//----- nvinfo : EIATTR_SPARSE_MMA_MASK
	.align		4
.L_13:
        /*0028*/ 	.byte	0x03, 0x50
        /*002a*/ 	.short	0x0000


	//----- nvinfo : EIATTR_MAXREG_COUNT
	.align		4
        /*002c*/ 	.byte	0x03, 0x1b
        /*002e*/ 	.short	0x00ff


	//----- nvinfo : EIATTR_MERCURY_ISA_VERSION
	.align		4
        /*0030*/ 	.byte	0x03, 0x5f
        /*0032*/ 	.short	0x0101


	//----- nvinfo : EIATTR_VRC_CTA_INIT_COUNT
	.align		4
        /*0034*/ 	.byte	0x02, 0x4a
	.zero		1
	.zero		1


	//----- nvinfo : EIATTR_EXIT_INSTR_OFFSETS
	.align		4
        /*0038*/ 	.byte	0x04, 0x1c
        /*003a*/ 	.short	(.L_15 - .L_14)


	//   ....[0]....
.L_14:
        /*003c*/ 	.word	0x00000070


	//   ....[1]....
        /*0040*/ 	.word	0x000004f0


	//----- nvinfo : EIATTR_CRS_STACK_SIZE
	.align		4
.L_15:
        /*0044*/ 	.byte	0x04, 0x1e
        /*0046*/ 	.short	(.L_17 - .L_16)
.L_16:
        /*0048*/ 	.word	0x00000000


	//----- nvinfo : EIATTR_CBANK_PARAM_SIZE
	.align		4
.L_17:
        /*004c*/ 	.byte	0x03, 0x19
        /*004e*/ 	.short	0x0010


	//----- nvinfo : EIATTR_PARAM_CBANK
	.align		4
        /*0050*/ 	.byte	0x04, 0x0a
        /*0052*/ 	.short	(.L_19 - .L_18)
	.align		4
.L_18:
        /*0054*/ 	.word	index@(.nv.constant0._Z32elementwise_dsqrt_inplace_kerneliPd)
        /*0058*/ 	.short	0x0380
        /*005a*/ 	.short	0x0010


	//----- nvinfo : EIATTR_SW_WAR
	.align		4
.L_19:
        /*005c*/ 	.byte	0x04, 0x36
        /*005e*/ 	.short	(.L_21 - .L_20)
.L_20:
        /*0060*/ 	.word	0x00000008
.L_21:


//--------------------- .nv.callgraph             --------------------------
	.section	.nv.callgraph,"",@"SHT_CUDA_CALLGRAPH"
	.align	4
	.sectionentsize	8
	.align		4
        /*0000*/ 	.word	0x00000000
	.align		4
        /*0004*/ 	.word	0xffffffff
	.align		4
        /*0008*/ 	.word	0x00000000
	.align		4
        /*000c*/ 	.word	0xfffffffe
	.align		4
        /*0010*/ 	.word	0x00000000
	.align		4
        /*0014*/ 	.word	0xfffffffd
	.align		4
        /*0018*/ 	.word	0x00000000
	.align		4
        /*001c*/ 	.word	0xfffffffc


//--------------------- .text._Z32elementwise_dsqrt_inplace_kerneliPd --------------------------
	.section	.text._Z32elementwise_dsqrt_inplace_kerneliPd,"ax",@progbits
	.align	128
        .global         _Z32elementwise_dsqrt_inplace_kerneliPd
        .type           _Z32elementwise_dsqrt_inplace_kerneliPd,@function
        .size           _Z32elementwise_dsqrt_inplace_kerneliPd,(.L_x_10 - _Z32elementwise_dsqrt_inplace_kerneliPd)
        .other          _Z32elementwise_dsqrt_inplace_kerneliPd,@"STO_CUDA_ENTRY STV_DEFAULT"
_Z32elementwise_dsqrt_inplace_kerneliPd:
.text._Z32elementwise_dsqrt_inplace_kerneliPd:
[----:B------:R-:W-:Y:S01]  /*0000*/  LDC R1, c[0x0][0x37c] ;  /* 0x0000df00ff017b82 */ /* 0x000fe20000000800 */
[----:B------:R-:W0:Y:S07]  /*0010*/  S2R R18, SR_TID.X ;  /* 0x0000000000127919 */ /* 0x000e2e0000002100 */
[----:B------:R-:W0:Y:S01]  /*0020*/  S2UR UR4, SR_CTAID.X ;  /* 0x00000000000479c3 */ /* 0x000e220000002500 */
[----:B------:R-:W1:Y:S07]  /*0030*/  LDCU UR5, c[0x0][0x380] ;  /* 0x00007000ff0577ac */ /* 0x000e6e0008000800 */
[----:B------:R-:W0:Y:S02]  /*0040*/  LDC R17, c[0x0][0x360] ;  /* 0x0000d800ff117b82 */ /* 0x000e240000000800 */
[----:B0-----:R-:W-:-:S05]  /*0050*/  IMAD R18, R17, UR4, R18 ;  /* 0x0000000411127c24 */ /* 0x001fca000f8e0212 */
[----:B-1----:R-:W-:-:S13]  /*0060*/  ISETP.GE.AND P0, PT, R18, UR5, PT ;  /* 0x0000000512007c0c */ /* 0x002fda000bf06270 */
[----:B------:R-:W-:Y:S05]  /*0070*/  @P0 EXIT ;  /* 0x000000000000094d */ /* 0x000fea0003800000 */
[----:B------:R-:W0:Y:S01]  /*0080*/  LDC.64 R8, c[0x0][0x388] ;  /* 0x0000e200ff087b82 */ /* 0x000e220000000a00 */
[----:B------:R-:W1:Y:S01]  /*0090*/  LDCU UR4, c[0x0][0x370] ;  /* 0x00006e00ff0477ac */ /* 0x000e620008000800 */
[----:B------:R-:W2:Y:S01]  /*00a0*/  LDCU.64 UR6, c[0x0][0x358] ;  /* 0x00006b00ff0677ac */ /* 0x000ea20008000a00 */
[----:B------:R-:W3:Y:S01]  /*00b0*/  LDCU UR5, c[0x0][0x380] ;  /* 0x00007000ff0577ac */ /* 0x000ee20008000800 */
[----:B-1----:R-:W-:-:S07]  /*00c0*/  IMAD R17, R17, UR4, RZ ;  /* 0x0000000411117c24 */ /* 0x002fce000f8e02ff */
.L_x_4:
[----:B01----:R-:W-:-:S05]  /*00d0*/  IMAD.WIDE R6, R18, 0x8, R8 ;  /* 0x0000000812067825 */ /* 0x003fca00078e0208 */
[----:B--2---:R-:W2:Y:S01]  /*00e0*/  LDG.E.64 R4, desc[UR6][R6.64] ;  /* 0x0000000606047981 */ /* 0x004ea2000c1e1b00 */
[----:B------:R-:W-:Y:S01]  /*00f0*/  IMAD.MOV.U32 R10, RZ, RZ, 0x0 ;  /* 0x00000000ff0a7424 */ /* 0x000fe200078e00ff */
[----:B------:R-:W-:Y:S01]  /*0100*/  MOV R11, 0x3fd80000 ;  /* 0x3fd80000000b7802 */ /* 0x000fe20000000f00 */
[----:B------:R-:W-:Y:S01]  /*0110*/  IMAD.IADD R18, R17, 0x1, R18 ;  /* 0x0000000111127824 */ /* 0x000fe200078e0212 */
[----:B------:R-:W-:Y:S04]  /*0120*/  BSSY.RECONVERGENT B0, `(.L_x_0) ;  /* 0x000001c000007945 */ /* 0x000fe80003800200 */
[----:B---3--:R-:W-:Y:S01]  /*0130*/  ISETP.GE.AND P0, PT, R18, UR5, PT ;  /* 0x0000000512007c0c */ /* 0x008fe2000bf06270 */
[----:B--2---:R-:W-:Y:S02]  /*0140*/  DADD R22, -RZ, -R4 ;  /* 0x00000000ff167229 */ /* 0x004fe40000000904 */
[----:B------:R-:W-:-:S04]  /*0150*/  DSETP.GT.AND P1, PT, R4, RZ, PT ;  /* 0x000000ff0400722a */ /* 0x000fc80003f24000 */
[----:B------:R-:W0:Y:S04]  /*0160*/  MUFU.RSQ64H R13, R23 ;  /* 0x00000017000d7308 */ /* 0x000e280000001c00 */
[----:B------:R-:W-:-:S05]  /*0170*/  VIADD R12, R23, 0xfcb00000 ;  /* 0xfcb00000170c7836 */ /* 0x000fca0000000000 */
[----:B------:R-:W-:Y:S01]  /*0180*/  ISETP.GE.U32.AND P2, PT, R12, 0x7ca00000, PT ;  /* 0x7ca000000c00780c */ /* 0x000fe20003f46070 */
[----:B0-----:R-:W-:-:S08]  /*0190*/  DMUL R2, R12, R12 ;  /* 0x0000000c0c027228 */ /* 0x001fd00000000000 */
[----:B------:R-:W-:-:S08]  /*01a0*/  DFMA R2, -R4, -R2, 1 ;  /* 0x3ff000000402742b */ /* 0x000fd00000000902 */
[----:B------:R-:W-:Y:S02]  /*01b0*/  DFMA R10, R2, R10, 0.5 ;  /* 0x3fe00000020a742b */ /* 0x000fe4000000000a */
[----:B------:R-:W-:-:S08]  /*01c0*/  DMUL R2, R12, R2 ;  /* 0x000000020c027228 */ /* 0x000fd00000000000 */
[----:B------:R-:W-:-:S08]  /*01d0*/  DFMA R24, R10, R2, R12 ;  /* 0x000000020a18722b */ /* 0x000fd0000000000c */
[----:B------:R-:W-:Y:S02]  /*01e0*/  DMUL R14, R4, -R24 ;  /* 0x80000018040e7228 */ /* 0x000fe40000000000 */
[----:B------:R-:W-:Y:S01]  /*01f0*/  VIADD R11, R25, 0xfff00000 ;  /* 0xfff00000190b7836 */ /* 0x000fe20000000000 */
[----:B------:R-:W-:-:S05]  /*0200*/  MOV R10, R24 ;  /* 0x00000018000a7202 */ /* 0x000fca0000000f00 */
[----:B------:R-:W-:-:S08]  /*0210*/  DFMA R20, R14, -R14, -R4 ;  /* 0x8000000e0e14722b */ /* 0x000fd00000000804 */
[----:B------:R-:W-:Y:S01]  /*0220*/  DFMA R2, R20, R10, R14 ;  /* 0x0000000a1402722b */ /* 0x000fe2000000000e */
[----:B------:R-:W-:Y:S10]  /*0230*/  @!P2 BRA `(.L_x_1) ;  /* 0x000000000028a947 */ /* 0x000ff40003800000 */
[----:B------:R-:W-:Y:S01]  /*0240*/  MOV R13, R23 ;  /* 0x00000017000d7202 */ /* 0x000fe20000000f00 */
[----:B------:R-:W-:Y:S01]  /*0250*/  IMAD.MOV.U32 R19, RZ, RZ, R12 ;  /* 0x000000ffff137224 */ /* 0x000fe200078e000c */
[----:B------:R-:W-:Y:S01]  /*0260*/  MOV R23, R11 ;  /* 0x0000000b00177202 */ /* 0x000fe20000000f00 */
[----:B------:R-:W-:Y:S01]  /*0270*/  IMAD.MOV.U32 R16, RZ, RZ, R24 ;  /* 0x000000ffff107224 */ /* 0x000fe200078e0018 */
[----:B------:R-:W-:Y:S01]  /*0280*/  MOV R12, 0x2c0 ;  /* 0x000002c0000c7802 */ /* 0x000fe20000000f00 */
[----:B------:R-:W-:Y:S02]  /*0290*/  IMAD.MOV.U32 R10, RZ, RZ, R22 ;  /* 0x000000ffff0a7224 */ /* 0x000fe400078e0016 */
[----:B------:R-:W-:-:S07]  /*02a0*/  IMAD.MOV.U32 R0, RZ, RZ, R20 ;  /* 0x000000ffff007224 */ /* 0x000fce00078e0014 */
[----:B------:R-:W-:Y:S05]  /*02b0*/  CALL.REL.NOINC `($__internal_0_$__cuda_sm20_dsqrt_rn_f64_mediumpath_v1) ;  /* 0x0000000000907944 */ /* 0x000fea0003c00000 */
[----:B------:R-:W-:Y:S02]  /*02c0*/  IMAD.MOV.U32 R2, RZ, RZ, R14 ;  /* 0x000000ffff027224 */ /* 0x000fe400078e000e */
[----:B------:R-:W-:-:S07]  /*02d0*/  IMAD.MOV.U32 R3, RZ, RZ, R15 ;  /* 0x000000ffff037224 */ /* 0x000fce00078e000f */
.L_x_1:
[----:B------:R-:W-:Y:S05]  /*02e0*/  BSYNC.RECONVERGENT B0 ;  /* 0x0000000000007941 */ /* 0x000fea0003800200 */
.L_x_0:
[----:B------:R-:W0:Y:S01]  /*02f0*/  MUFU.RSQ64H R13, R5 ;  /* 0x00000005000d7308 */ /* 0x000e220000001c00 */
[----:B------:R-:W-:Y:S01]  /*0300*/  IADD3 R12, PT, PT, R5, -0x3500000, RZ ;  /* 0xfcb00000050c7810 */ /* 0x000fe20007ffe0ff */
[----:B------:R-:W-:Y:S01]  /*0310*/  IMAD.MOV.U32 R14, RZ, RZ, 0x0 ;  /* 0x00000000ff0e7424 */ /* 0x000fe200078e00ff */
[----:B------:R-:W-:Y:S01]  /*0320*/  BSSY.RECONVERGENT B0, `(.L_x_2) ;  /* 0x0000018000007945 */ /* 0x000fe20003800200 */
[----:B------:R-:W-:Y:S01]  /*0330*/  IMAD.MOV.U32 R15, RZ, RZ, 0x3fd80000 ;  /* 0x3fd80000ff0f7424 */ /* 0x000fe200078e00ff */
[----:B------:R-:W-:Y:S02]  /*0340*/  ISETP.GE.U32.AND P2, PT, R12, 0x7ca00000, PT ;  /* 0x7ca000000c00780c */ /* 0x000fe40003f46070 */
[----:B0-----:R-:W-:-:S08]  /*0350*/  DMUL R10, R12, R12 ;  /* 0x0000000c0c0a7228 */ /* 0x001fd00000000000 */
[----:B------:R-:W-:-:S08]  /*0360*/  DFMA R10, R4, -R10, 1 ;  /* 0x3ff00000040a742b */ /* 0x000fd0000000080a */
[----:B------:R-:W-:Y:S02]  /*0370*/  DFMA R14, R10, R14, 0.5 ;  /* 0x3fe000000a0e742b */ /* 0x000fe4000000000e */
[----:B------:R-:W-:-:S08]  /*0380*/  DMUL R10, R12, R10 ;  /* 0x0000000a0c0a7228 */ /* 0x000fd00000000000 */
[----:B------:R-:W-:-:S08]  /*0390*/  DFMA R24, R14, R10, R12 ;  /* 0x0000000a0e18722b */ /* 0x000fd0000000000c */
[----:B------:R-:W-:Y:S02]  /*03a0*/  DMUL R14, R4, R24 ;  /* 0x00000018040e7228 */ /* 0x000fe40000000000 */
[----:B------:R-:W-:Y:S01]  /*03b0*/  IADD3 R11, PT, PT, R25, -0x100000, RZ ;  /* 0xfff00000190b7810 */ /* 0x000fe20007ffe0ff */
[----:B------:R-:W-:-:S05]  /*03c0*/  IMAD.MOV.U32 R10, RZ, RZ, R24 ;  /* 0x000000ffff0a7224 */ /* 0x000fca00078e0018 */
[----:B------:R-:W-:-:S08]  /*03d0*/  DFMA R20, R14, -R14, R4 ;  /* 0x8000000e0e14722b */ /* 0x000fd00000000004 */
        /* <DEDUP_REMOVED lines=10> */
[----:B------:R-:W-:Y:S01]  /*0480*/  IMAD.MOV.U32 R22, RZ, RZ, R14 ;  /* 0x000000ffff167224 */ /* 0x000fe200078e000e */
[----:B------:R-:W-:-:S07]  /*0490*/  MOV R23, R15 ;  /* 0x0000000f00177202 */ /* 0x000fce0000000f00 */
.L_x_3:
[----:B------:R-:W-:Y:S05]  /*04a0*/  BSYNC.RECONVERGENT B0 ;  /* 0x0000000000007941 */ /* 0x000fea0003800200 */
.L_x_2:
[----:B------:R-:W-:Y:S02]  /*04b0*/  FSEL R2, R22, R2, P1 ;  /* 0x0000000216027208 */ /* 0x000fe40000800000 */
[----:B------:R-:W-:-:S05]  /*04c0*/  FSEL R3, R23, R3, P1 ;  /* 0x0000000317037208 */ /* 0x000fca0000800000 */
[----:B------:R1:W-:Y:S01]  /*04d0*/  STG.E.64 desc[UR6][R6.64], R2 ;  /* 0x0000000206007986 */ /* 0x0003e2000c101b06 */
[----:B------:R-:W-:Y:S05]  /*04e0*/  @!P0 BRA `(.L_x_4) ;  /* 0xfffffff800f88947 */ /* 0x000fea000383ffff */
[----:B------:R-:W-:Y:S05]  /*04f0*/  EXIT ;  /* 0x000000000000794d */ /* 0x000fea0003800000 */
        .weak           $__internal_0_$__cuda_sm20_dsqrt_rn_f64_mediumpath_v1
        .type           $__internal_0_$__cuda_sm20_dsqrt_rn_f64_mediumpath_v1,@function
        .size           $__internal_0_$__cuda_sm20_dsqrt_rn_f64_mediumpath_v1,(.L_x_10 - $__internal_0_$__cuda_sm20_dsqrt_rn_f64_mediumpath_v1)
$__internal_0_$__cuda_sm20_dsqrt_rn_f64_mediumpath_v1:
[----:B------:R-:W-:Y:S01]  /*0500*/  ISETP.GE.U32.AND P2, PT, R19, -0x3400000, PT ;  /* 0xfcc000001300780c */ /* 0x000fe20003f46070 */
[----:B------:R-:W-:Y:S01]  /*0510*/  BSSY.RECONVERGENT B1, `(.L_x_5) ;  /* 0x0000026000017945 */ /* 0x000fe20003800200 */
[----:B------:R-:W-:Y:S01]  /*0520*/  IMAD.MOV.U32 R11, RZ, RZ, R13 ;  /* 0x000000ffff0b7224 */ /* 0x000fe200078e000d */
[----:B------:R-:W-:Y:S01]  /*0530*/  MOV R20, R0 ;  /* 0x0000000000147202 */ /* 0x000fe20000000f00 */
[----:B------:R-:W-:-:S09]  /*0540*/  IMAD.MOV.U32 R22, RZ, RZ, R16 ;  /* 0x000000ffff167224 */ /* 0x000fd200078e0010 */
[----:B------:R-:W-:Y:S05]  /*0550*/  @!P2 BRA `(.L_x_6) ;  /* 0x000000000020a947 */ /* 0x000fea0003800000 */
[----:B------:R-:W-:-:S10]  /*0560*/  DFMA.RM R20, R20, R22, R14 ;  /* 0x000000161414722b */ /* 0x000fd4000000400e */
[----:B------:R-:W-:-:S04]  /*0570*/  IADD3 R14, P2, PT, R20, 0x1, RZ ;  /* 0x00000001140e7810 */ /* 0x000fc80007f5e0ff */
[----:B------:R-:W-:-:S06]  /*0580*/  IADD3.X R15, PT, PT, RZ, R21, RZ, P2, !PT ;  /* 0x00000015ff0f7210 */ /* 0x000fcc00017fe4ff */
[----:B------:R-:W-:-:S08]  /*0590*/  DFMA.RP R10, -R20, R14, R10 ;  /* 0x0000000e140a722b */ /* 0x000fd0000000810a */
[----:B------:R-:W-:-:S06]  /*05a0*/  DSETP.GT.AND P2, PT, R10, RZ, PT ;  /* 0x000000ff0a00722a */ /* 0x000fcc0003f44000 */
[----:B------:R-:W-:Y:S02]  /*05b0*/  FSEL R14, R14, R20, P2 ;  /* 0x000000140e0e7208 */ /* 0x000fe40001000000 */
[----:B------:R-:W-:Y:S01]  /*05c0*/  FSEL R15, R15, R21, P2 ;  /* 0x000000150f0f7208 */ /* 0x000fe20001000000 */
[----:B------:R-:W-:Y:S06]  /*05d0*/  BRA `(.L_x_7) ;  /* 0x0000000000647947 */ /* 0x000fec0003800000 */
.L_x_6:
[----:B------:R-:W-:-:S14]  /*05e0*/  DSETP.NE.AND P2, PT, R10, RZ, PT ;  /* 0x000000ff0a00722a */ /* 0x000fdc0003f45000 */
[----:B------:R-:W-:Y:S05]  /*05f0*/  @!P2 BRA `(.L_x_8) ;  /* 0x000000000058a947 */ /* 0x000fea0003800000 */
[----:B------:R-:W-:-:S13]  /*0600*/  ISETP.GE.AND P2, PT, R11, RZ, PT ;  /* 0x000000ff0b00720c */ /* 0x000fda0003f46270 */
[----:B------:R-:W-:Y:S01]  /*0610*/  @!P2 IMAD.MOV.U32 R14, RZ, RZ, 0x0 ;  /* 0x00000000ff0ea424 */ /* 0x000fe200078e00ff */
[----:B------:R-:W-:Y:S01]  /*0620*/  @!P2 MOV R15, 0xfff80000 ;  /* 0xfff80000000fa802 */ /* 0x000fe20000000f00 */
[----:B------:R-:W-:Y:S06]  /*0630*/  @!P2 BRA `(.L_x_7) ;  /* 0x00000000004ca947 */ /* 0x000fec0003800000 */
[----:B------:R-:W-:-:S13]  /*0640*/  ISETP.GT.AND P2, PT, R11, 0x7fefffff, PT ;  /* 0x7fefffff0b00780c */ /* 0x000fda0003f44270 */
[----:B------:R-:W-:Y:S05]  /*0650*/  @P2 BRA `(.L_x_8) ;  /* 0x0000000000402947 */ /* 0x000fea0003800000 */
[----:B------:R-:W-:Y:S01]  /*0660*/  DMUL R10, R10, 8.11296384146066816958e+31 ;  /* 0x469000000a0a7828 */ /* 0x000fe20000000000 */
[----:B------:R-:W-:Y:S01]  /*0670*/  IMAD.MOV.U32 R14, RZ, RZ, RZ ;  /* 0x000000ffff0e7224 */ /* 0x000fe200078e00ff */
[----:B------:R-:W-:Y:S01]  /*0680*/  MOV R22, 0x0 ;  /* 0x0000000000167802 */ /* 0x000fe20000000f00 */
[----:B------:R-:W-:-:S03]  /*0690*/  IMAD.MOV.U32 R23, RZ, RZ, 0x3fd80000 ;  /* 0x3fd80000ff177424 */ /* 0x000fc600078e00ff */
[----:B------:R-:W0:Y:S02]  /*06a0*/  MUFU.RSQ64H R15, R11 ;  /* 0x0000000b000f7308 */ /* 0x000e240000001c00 */
[----:B0-----:R-:W-:-:S08]  /*06b0*/  DMUL R20, R14, R14 ;  /* 0x0000000e0e147228 */ /* 0x001fd00000000000 */
[----:B------:R-:W-:-:S08]  /*06c0*/  DFMA R20, R10, -R20, 1 ;  /* 0x3ff000000a14742b */ /* 0x000fd00000000814 */
[----:B------:R-:W-:Y:S02]  /*06d0*/  DFMA R22, R20, R22, 0.5 ;  /* 0x3fe000001416742b */ /* 0x000fe40000000016 */
[----:B------:R-:W-:-:S08]  /*06e0*/  DMUL R20, R14, R20 ;  /* 0x000000140e147228 */ /* 0x000fd00000000000 */
[----:B------:R-:W-:-:S08]  /*06f0*/  DFMA R20, R22, R20, R14 ;  /* 0x000000141614722b */ /* 0x000fd0000000000e */
[----:B------:R-:W-:Y:S02]  /*0700*/  DMUL R14, R10, R20 ;  /* 0x000000140a0e7228 */ /* 0x000fe40000000000 */
[----:B------:R-:W-:-:S06]  /*0710*/  IADD3 R21, PT, PT, R21, -0x100000, RZ ;  /* 0xfff0000015157810 */ /* 0x000fcc0007ffe0ff */
[----:B------:R-:W-:-:S08]  /*0720*/  DFMA R22, R14, -R14, R10 ;  /* 0x8000000e0e16722b */ /* 0x000fd0000000000a */
[----:B------:R-:W-:-:S10]  /*0730*/  DFMA R14, R20, R22, R14 ;  /* 0x00000016140e722b */ /* 0x000fd4000000000e */
[----:B------:R-:W-:Y:S01]  /*0740*/  VIADD R15, R15, 0xfcb00000 ;  /* 0xfcb000000f0f7836 */ /* 0x000fe20000000000 */
[----:B------:R-:W-:Y:S06]  /*0750*/  BRA `(.L_x_7) ;  /* 0x0000000000047947 */ /* 0x000fec0003800000 */
.L_x_8:
[----:B------:R-:W-:-:S11]  /*0760*/  DADD R14, R10, R10 ;  /* 0x000000000a0e7229 */ /* 0x000fd6000000000a */
.L_x_7:
[----:B------:R-:W-:Y:S05]  /*0770*/  BSYNC.RECONVERGENT B1 ;  /* 0x0000000000017941 */ /* 0x000fea0003800200 */
.L_x_5:
[----:B------:R-:W-:-:S04]  /*0780*/  MOV R13, 0x0 ;  /* 0x00000000000d7802 */ /* 0x000fc80000000f00 */
[----:B------:R-:W-:Y:S05]  /*0790*/  RET.REL.NODEC R12 `(_Z32elementwise_dsqrt_inplace_kerneliPd) ;  /* 0xfffffff80c187950 */ /* 0x000fea0003c3ffff */
.L_x_9:
[----:B------:R-:W-:-:S00]  /*07a0*/  BRA `(.L_x_9) ;  /* 0xfffffffc00fc7947 */ /* 0x000fc0000383ffff */
[----:B------:R-:W-:-:S00]  /*07b0*/  NOP ;  /* 0x0000000000007918 */ /* 0x000fc00000000000 */
        /* <DEDUP_REMOVED lines=12> */
.L_x_10:


//--------------------- .nv.shared.reserved.0     --------------------------
	.section	.nv.shared.reserved.0,"aw",@nobits
	.weak		__nv_reservedSMEM_offset_0_alias
	.size		__nv_reservedSMEM_offset_0_alias, 0, 64
	.other		__nv_reservedSMEM_offset_0_alias,@"STO_CUDA_RESERVED_SHARED STV_DEFAULT"
__nv_reservedSMEM_offset_0_alias:
	.zero		0
	.zero		64


//--------------------- .nv.constant0._Z32elementwise_dsqrt_inplace_kerneliPd --------------------------
	.section	.nv.constant0._Z32elementwise_dsqrt_inplace_kerneliPd,"a",@progbits
	.sectionflags	@""
	.align	4
.nv.constant0._Z32elementwise_dsqrt_inplace_kerneliPd:
	.zero		912


//--------------------- SYMBOLS --------------------------

	.type		.nv.reservedSmem.offset0,@object
	.size		.nv.reservedSmem.offset0,0x4
